	.headerflags	@"EF_CUDA_TEXMODE_UNIFIED EF_CUDA_64BIT_ADDRESS EF_CUDA_ACCELERATORS EF_CUDA_SM90 EF_CUDA_VIRTUAL_SM(EF_CUDA_SM90)"
	.elftype	@"ET_EXEC"


//--------------------- .nv.info                  --------------------------
	.section	.nv.info,"",@"SHT_CUDA_INFO"
	.align	4


	//----- nvinfo : EIATTR_REGCOUNT
	.align		4
        /*0000*/ 	.byte	0x04, 0x2f
        /*0002*/ 	.short	(.L_1 - .L_0)
	.align		4
.L_0:
        /*0004*/ 	.word	index@(triton_poi_fused_native_layer_norm_4)
        /*0008*/ 	.word	0x00000026


	//----- nvinfo : EIATTR_MIN_STACK_SIZE
	.align		4
.L_1:
        /*000c*/ 	.byte	0x04, 0x12
        /*000e*/ 	.short	(.L_3 - .L_2)
	.align		4
.L_2:
        /*0010*/ 	.word	index@(triton_poi_fused_native_layer_norm_4)
        /*0014*/ 	.word	0x00000000


	//----- nvinfo : EIATTR_FRAME_SIZE
	.align		4
.L_3:
        /*0018*/ 	.byte	0x04, 0x11
        /*001a*/ 	.short	(.L_5 - .L_4)
	.align		4
.L_4:
        /*001c*/ 	.word	index@(triton_poi_fused_native_layer_norm_4)
        /*0020*/ 	.word	0x00000000


	//----- nvinfo : EIATTR_MIN_STACK_SIZE
	.align		4
.L_5:
        /*0024*/ 	.byte	0x04, 0x12
        /*0026*/ 	.short	(.L_7 - .L_6)
	.align		4
.L_6:
        /*0028*/ 	.word	index@(triton_poi_fused_native_layer_norm_4)
        /*002c*/ 	.word	0x00000000
.L_7:


//--------------------- .nv.info.triton_poi_fused_native_layer_norm_4 --------------------------
	.section	.nv.info.triton_poi_fused_native_layer_norm_4,"",@"SHT_CUDA_INFO"
	.sectionflags	@""
	.align	4


	//----- nvinfo : EIATTR_CUDA_API_VERSION
	.align		4
        /*0000*/ 	.byte	0x04, 0x37
        /*0002*/ 	.short	(.L_9 - .L_8)
.L_8:
        /*0004*/ 	.word	0x0000007c


	//----- nvinfo : EIATTR_KPARAM_INFO
	.align		4
.L_9:
        /*0008*/ 	.byte	0x04, 0x17
        /*000a*/ 	.short	(.L_11 - .L_10)
.L_10:
        /*000c*/ 	.word	0x00000000
        /*0010*/ 	.short	0x0005
        /*0012*/ 	.short	0x0028
        /*0014*/ 	.byte	0x00, 0xf0, 0x11, 0x00


	//----- nvinfo : EIATTR_KPARAM_INFO
	.align		4
.L_11:
        /*0018*/ 	.byte	0x04, 0x17
        /*001a*/ 	.short	(.L_13 - .L_12)
.L_12:
        /*001c*/ 	.word	0x00000000
        /*0020*/ 	.short	0x0004
        /*0022*/ 	.short	0x0020
        /*0024*/ 	.byte	0x00, 0xf4, 0x21, 0x00


	//----- nvinfo : EIATTR_KPARAM_INFO
	.align		4
.L_13:
        /*0028*/ 	.byte	0x04, 0x17
        /*002a*/ 	.short	(.L_15 - .L_14)
.L_14:
        /*002c*/ 	.word	0x00000000
        /*0030*/ 	.short	0x0003
        /*0032*/ 	.short	0x0018
        /*0034*/ 	.byte	0x00, 0xf4, 0x21, 0x00


	//----- nvinfo : EIATTR_KPARAM_INFO
	.align		4
.L_15:
        /*0038*/ 	.byte	0x04, 0x17
        /*003a*/ 	.short	(.L_17 - .L_16)
.L_16:
        /*003c*/ 	.word	0x00000000
        /*0040*/ 	.short	0x0002
        /*0042*/ 	.short	0x0010
        /*0044*/ 	.byte	0x00, 0xf4, 0x21, 0x00


	//----- nvinfo : EIATTR_KPARAM_INFO
	.align		4
.L_17:
        /*0048*/ 	.byte	0x04, 0x17
        /*004a*/ 	.short	(.L_19 - .L_18)
.L_18:
        /*004c*/ 	.word	0x00000000
        /*0050*/ 	.short	0x0001
        /*0052*/ 	.short	0x0008
        /*0054*/ 	.byte	0x00, 0xf4, 0x21, 0x00


	//----- nvinfo : EIATTR_KPARAM_INFO
	.align		4
.L_19:
        /*0058*/ 	.byte	0x04, 0x17
        /*005a*/ 	.short	(.L_21 - .L_20)
.L_20:
        /*005c*/ 	.word	0x00000000
        /*0060*/ 	.short	0x0000
        /*0062*/ 	.short	0x0000
        /*0064*/ 	.byte	0x00, 0xf4, 0x21, 0x00


	//----- nvinfo : EIATTR_SPARSE_MMA_MASK
	.align		4
.L_21:
        /*0068*/ 	.byte	0x03, 0x50
        /*006a*/ 	.short	0x0000


	//----- nvinfo : EIATTR_MAXREG_COUNT
	.align		4
        /*006c*/ 	.byte	0x03, 0x1b
        /*006e*/ 	.short	0x00ff


	//----- nvinfo : EIATTR_EXIT_INSTR_OFFSETS
	.align		4
        /*0070*/ 	.byte	0x04, 0x1c
        /*0072*/ 	.short	(.L_23 - .L_22)


	//   ....[0]....
.L_22:
        /*0074*/ 	.word	0x00000520


	//   ....[1]....
        /*0078*/ 	.word	0x00000560


	//----- nvinfo : EIATTR_REQNTID
	.align		4
.L_23:
        /*007c*/ 	.byte	0x04, 0x10
        /*007e*/ 	.short	(.L_25 - .L_24)
.L_24:
        /*0080*/ 	.word	0x00000020
        /*0084*/ 	.word	0x00000001
        /*0088*/ 	.word	0x00000001


	//----- nvinfo : EIATTR_CBANK_PARAM_SIZE
	.align		4
.L_25:
        /*008c*/ 	.byte	0x03, 0x19
        /*008e*/ 	.short	0x002c


	//----- nvinfo : EIATTR_PARAM_CBANK
	.align		4
        /*0090*/ 	.byte	0x04, 0x0a
        /*0092*/ 	.short	(.L_27 - .L_26)
	.align		4
.L_26:
        /*0094*/ 	.word	index@(.nv.constant0.triton_poi_fused_native_layer_norm_4)
        /*0098*/ 	.short	0x0210
        /*009a*/ 	.short	0x002c


	//----- nvinfo : EIATTR_SW_WAR
	.align		4
.L_27:
        /*009c*/ 	.byte	0x04, 0x36
        /*009e*/ 	.short	(.L_29 - .L_28)
.L_28:
        /*00a0*/ 	.word	0x00000008
.L_29:


//--------------------- .nv.callgraph             --------------------------
	.section	.nv.callgraph,"",@"SHT_CUDA_CALLGRAPH"
	.align	4
	.sectionentsize	8
	.align		4
        /*0000*/ 	.word	0x00000000
	.align		4
        /*0004*/ 	.word	0xffffffff
	.align		4
        /*0008*/ 	.word	0x00000000
	.align		4
        /*000c*/ 	.word	0xfffffffe
	.align		4
        /*0010*/ 	.word	0x00000000
	.align		4
        /*0014*/ 	.word	0xfffffffd
	.align		4
        /*0018*/ 	.word	0x00000000
	.align		4
        /*001c*/ 	.word	0xfffffffc


//--------------------- .text.triton_poi_fused_native_layer_norm_4 --------------------------
	.section	.text.triton_poi_fused_native_layer_norm_4,"ax",@progbits
	.align	128
        .global         triton_poi_fused_native_layer_norm_4
        .type           triton_poi_fused_native_layer_norm_4,@function
        .size           triton_poi_fused_native_layer_norm_4,(.L_x_1 - triton_poi_fused_native_layer_norm_4)
        .other          triton_poi_fused_native_layer_norm_4,@"STO_CUDA_ENTRY STV_DEFAULT"
triton_poi_fused_native_layer_norm_4:
.text.triton_poi_fused_native_layer_norm_4:
[----:B------:R-:W0:Y:S02]  /*0000*/  LDC R1, c[0x0][0x28] ;  /* 0x00000a00ff017b82 */ /* 0x000e240000000800 */
[----:B------:R-:W1:Y:S01]  /*0010*/  S2R R0, SR_TID.X ;  /* 0x0000000000007919 */ /* 0x000e620000002100 */
[----:B------:R-:W2:Y:S01]  /*0020*/  LDC.64 R14, c[0x0][0x210] ;  /* 0x00008400ff0e7b82 */ /* 0x000ea20000000a00 */
[----:B------:R-:W-:Y:S01]  /*0030*/  ULDC.64 UR4, c[0x0][0x208] ;  /* 0x0000820000047ab9 */ /* 0x000fe20000000a00 */
[----:B------:R-:W3:Y:S06]  /*0040*/  S2R R3, SR_CTAID.X ;  /* 0x0000000000037919 */ /* 0x000eec0000002500 */
[----:B------:R-:W4:Y:S08]  /*0050*/  LDC.64 R16, c[0x0][0x218] ;  /* 0x00008600ff107b82 */ /* 0x000f300000000a00 */
[----:B------:R-:W5:Y:S01]  /*0060*/  LDC.64 R18, c[0x0][0x220] ;  /* 0x00008800ff127b82 */ /* 0x000f620000000a00 */
[----:B-1----:R-:W-:-:S04]  /*0070*/  SHF.L.U32 R0, R0, 0x1, RZ ;  /* 0x0000000100007819 */ /* 0x002fc800000006ff */
[----:B------:R-:W-:-:S04]  /*0080*/  LOP3.LUT R0, R0, 0x3e, RZ, 0xc0, !PT ;  /* 0x0000003e00007812 */ /* 0x000fc800078ec0ff */
[----:B---3--:R-:W-:Y:S02]  /*0090*/  LEA R0, R3, R0, 0x6 ;  /* 0x0000000003007211 */ /* 0x008fe400078e30ff */
[----:B------:R-:W-:Y:S02]  /*00a0*/  CS2R R24, SRZ ;  /* 0x0000000000187805 */ /* 0x000fe4000001ff00 */
[----:B------:R-:W-:Y:S02]  /*00b0*/  CS2R R26, SRZ ;  /* 0x00000000001a7805 */ /* 0x000fe4000001ff00 */
[----:B------:R-:W-:Y:S02]  /*00c0*/  CS2R R22, SRZ ;  /* 0x0000000000167805 */ /* 0x000fe4000001ff00 */
[----:B------:R-:W-:Y:S02]  /*00d0*/  SHF.R.S32.HI R3, RZ, 0x1f, R0 ;  /* 0x0000001fff037819 */ /* 0x000fe40000011400 */
[----:B------:R-:W-:-:S02]  /*00e0*/  CS2R R28, SRZ ;  /* 0x00000000001c7805 */ /* 0x000fc4000001ff00 */
[----:B------:R-:W-:Y:S02]  /*00f0*/  ISETP.GE.AND P0, PT, R0, 0x40, PT ;  /* 0x000000400000780c */ /* 0x000fe40003f06270 */
[----:B------:R-:W-:Y:S02]  /*0100*/  CS2R R30, SRZ ;  /* 0x00000000001e7805 */ /* 0x000fe4000001ff00 */
[----:B------:R-:W-:Y:S01]  /*0110*/  LEA.HI R3, R3, R0, RZ, 0x4 ;  /* 0x0000000003037211 */ /* 0x000fe200078f20ff */
[----:B-----5:R-:W3:Y:S03]  /*0120*/  LDG.E R19, desc[UR4][R18.64+0x8] ;  /* 0x0000080412137981 */ /* 0x020ee6000c1e1900 */
[C---:B------:R-:W-:Y:S02]  /*0130*/  SHF.L.U32 R2, R3.reuse, 0x2, RZ ;  /* 0x0000000203027819 */ /* 0x040fe400000006ff */
[----:B------:R-:W-:-:S02]  /*0140*/  LOP3.LUT R3, R3, 0xfffffff0, RZ, 0xc0, !PT ;  /* 0xfffffff003037812 */ /* 0x000fc400078ec0ff */
[----:B------:R-:W-:-:S04]  /*0150*/  LOP3.LUT R2, R2, 0xffffffc0, RZ, 0xc0, !PT ;  /* 0xffffffc002027812 */ /* 0x000fc800078ec0ff */
[----:B------:R-:W-:-:S04]  /*0160*/  IADD3 R5, R2, R0, -R3 ;  /* 0x0000000002057210 */ /* 0x000fc80007ffe803 */
[----:B------:R-:W-:Y:S01]  /*0170*/  IADD3 R9, R5, 0x10, RZ ;  /* 0x0000001005097810 */ /* 0x000fe20007ffe0ff */
[--C-:B--2---:R-:W-:Y:S01]  /*0180*/  IMAD.WIDE R2, R5, 0x4, R14.reuse ;  /* 0x0000000405027825 */ /* 0x104fe200078e020e */
[----:B------:R-:W-:Y:S02]  /*0190*/  IADD3 R13, R5, 0x20, RZ ;  /* 0x00000020050d7810 */ /* 0x000fe40007ffe0ff */
[----:B------:R-:W-:Y:S01]  /*01a0*/  IADD3 R21, R5, 0x30, RZ ;  /* 0x0000003005157810 */ /* 0x000fe20007ffe0ff */
[----:B------:R-:W-:-:S04]  /*01b0*/  IMAD.WIDE R6, R9, 0x4, R14 ;  /* 0x0000000409067825 */ /* 0x000fc800078e020e */
[----:B------:R-:W-:Y:S01]  /*01c0*/  IMAD.WIDE R10, R13, 0x4, R14 ;  /* 0x000000040d0a7825 */ /* 0x000fe200078e020e */
[----:B------:R-:W3:Y:S03]  /*01d0*/  @!P0 LDG.E.64 R24, desc[UR4][R6.64] ;  /* 0x0000000406188981 */ /* 0x000ee6000c1e1b00 */
[--C-:B----4-:R-:W-:Y:S01]  /*01e0*/  IMAD.WIDE R4, R5, 0x4, R16.reuse ;  /* 0x0000000405047825 */ /* 0x110fe200078e0210 */
[----:B------:R-:W-:Y:S02]  /*01f0*/  CS2R R32, SRZ ;  /* 0x0000000000207805 */ /* 0x000fe4000001ff00 */
[----:B------:R-:W-:Y:S01]  /*0200*/  CS2R R34, SRZ ;  /* 0x0000000000227805 */ /* 0x000fe2000001ff00 */
[----:B------:R-:W2:Y:S01]  /*0210*/  @!P0 LDG.E.64 R28, desc[UR4][R10.64] ;  /* 0x000000040a1c8981 */ /* 0x000ea2000c1e1b00 */
[----:B------:R-:W-:-:S03]  /*0220*/  IMAD.WIDE R8, R9, 0x4, R16 ;  /* 0x0000000409087825 */ /* 0x000fc600078e0210 */
[----:B------:R-:W4:Y:S01]  /*0230*/  @!P0 LDG.E.64 R22, desc[UR4][R4.64] ;  /* 0x0000000404168981 */ /* 0x000f22000c1e1b00 */
[----:B------:R-:W-:-:S03]  /*0240*/  IMAD.WIDE R12, R13, 0x4, R16 ;  /* 0x000000040d0c7825 */ /* 0x000fc600078e0210 */
[----:B------:R-:W3:Y:S01]  /*0250*/  @!P0 LDG.E.64 R26, desc[UR4][R8.64] ;  /* 0x00000004081a8981 */ /* 0x000ee2000c1e1b00 */
[----:B------:R-:W-:-:S03]  /*0260*/  IMAD.WIDE R14, R21, 0x4, R14 ;  /* 0x00000004150e7825 */ /* 0x000fc600078e020e */
[----:B------:R-:W2:Y:S01]  /*0270*/  @!P0 LDG.E.64 R30, desc[UR4][R12.64] ;  /* 0x000000040c1e8981 */ /* 0x000ea2000c1e1b00 */
[----:B------:R-:W-:Y:S01]  /*0280*/  IMAD.WIDE R16, R21, 0x4, R16 ;  /* 0x0000000415107825 */ /* 0x000fe200078e0210 */
[----:B------:R-:W-:Y:S02]  /*0290*/  CS2R R20, SRZ ;  /* 0x0000000000147805 */ /* 0x000fe4000001ff00 */
[----:B------:R-:W5:Y:S04]  /*02a0*/  @!P0 LDG.E.64 R32, desc[UR4][R14.64] ;  /* 0x000000040e208981 */ /* 0x000f68000c1e1b00 */
[----:B------:R-:W4:Y:S04]  /*02b0*/  @!P0 LDG.E.64 R20, desc[UR4][R2.64] ;  /* 0x0000000402148981 */ /* 0x000f28000c1e1b00 */
[----:B------:R-:W5:Y:S01]  /*02c0*/  @!P0 LDG.E.64 R34, desc[UR4][R16.64] ;  /* 0x0000000410228981 */ /* 0x000f62000c1e1b00 */
[C---:B---3--:R-:W-:Y:S01]  /*02d0*/  FFMA R24, R19.reuse, R26, R24 ;  /* 0x0000001a13187223 */ /* 0x048fe20000000018 */
[C---:B------:R-:W-:Y:S01]  /*02e0*/  FFMA R25, R19.reuse, R27, R25 ;  /* 0x0000001b13197223 */ /* 0x040fe20000000019 */
[C---:B--2---:R-:W-:Y:S01]  /*02f0*/  FFMA R9, R19.reuse, R30, R28 ;  /* 0x0000001e13097223 */ /* 0x044fe2000000001c */
[C---:B------:R-:W-:Y:S01]  /*0300*/  FFMA R8, R19.reuse, R31, R29 ;  /* 0x0000001f13087223 */ /* 0x040fe2000000001d */
[C---:B----4-:R-:W-:Y:S01]  /*0310*/  FFMA R7, R19.reuse, R22, R20 ;  /* 0x0000001613077223 */ /* 0x050fe20000000014 */
[----:B------:R-:W-:-:S03]  /*0320*/  FFMA R6, R19, R23, R21 ;  /* 0x0000001713067223 */ /* 0x000fc60000000015 */
[----:B------:R-:W-:Y:S01]  /*0330*/  FADD R2, R7, R24 ;  /* 0x0000001807027221 */ /* 0x000fe20000000000 */
[----:B------:R-:W-:Y:S01]  /*0340*/  FADD R3, R6, R25 ;  /* 0x0000001906037221 */ /* 0x000fe20000000000 */
[C---:B-----5:R-:W-:Y:S01]  /*0350*/  FFMA R11, R19.reuse, R34, R32 ;  /* 0x00000022130b7223 */ /* 0x060fe20000000020 */
[----:B------:R-:W-:Y:S01]  /*0360*/  FFMA R10, R19, R35, R33 ;  /* 0x00000023130a7223 */ /* 0x000fe20000000021 */
[----:B------:R-:W-:Y:S01]  /*0370*/  FADD R4, R2, R9 ;  /* 0x0000000902047221 */ /* 0x000fe20000000000 */
[----:B------:R-:W-:Y:S02]  /*0380*/  FADD R5, R3, R8 ;  /* 0x0000000803057221 */ /* 0x000fe40000000000 */
[----:B------:R-:W1:Y:S01]  /*0390*/  LDC.64 R2, c[0x0][0x228] ;  /* 0x00008a00ff027b82 */ /* 0x000e620000000a00 */
[----:B------:R-:W-:Y:S01]  /*03a0*/  FADD R4, R4, R11 ;  /* 0x0000000b04047221 */ /* 0x000fe20000000000 */
[----:B------:R-:W-:-:S03]  /*03b0*/  FADD R5, R5, R10 ;  /* 0x0000000a05057221 */ /* 0x000fc60000000000 */
[----:B------:R-:W-:Y:S01]  /*03c0*/  FMUL R12, R4, 0.25 ;  /* 0x3e800000040c7820 */ /* 0x000fe20000400000 */
[----:B------:R-:W-:Y:S02]  /*03d0*/  FMUL R13, R5, 0.25 ;  /* 0x3e800000050d7820 */ /* 0x000fe40000400000 */
[----:B------:R-:W2:Y:S01]  /*03e0*/  LDC.64 R4, c[0x0][0x230] ;  /* 0x00008c00ff047b82 */ /* 0x000ea20000000a00 */
[--C-:B------:R-:W-:Y:S01]  /*03f0*/  FADD R24, R24, -R12.reuse ;  /* 0x8000000c18187221 */ /* 0x100fe20000000000 */
[--C-:B------:R-:W-:Y:S01]  /*0400*/  FADD R25, R25, -R13.reuse ;  /* 0x8000000d19197221 */ /* 0x100fe20000000000 */
[--C-:B------:R-:W-:Y:S01]  /*0410*/  FADD R7, R7, -R12.reuse ;  /* 0x8000000c07077221 */ /* 0x100fe20000000000 */
[--C-:B------:R-:W-:Y:S01]  /*0420*/  FADD R6, R6, -R13.reuse ;  /* 0x8000000d06067221 */ /* 0x100fe20000000000 */
[----:B------:R-:W-:Y:S01]  /*0430*/  FMUL R24, R24, R24 ;  /* 0x0000001818187220 */ /* 0x000fe20000400000 */
[----:B------:R-:W-:Y:S01]  /*0440*/  FMUL R25, R25, R25 ;  /* 0x0000001919197220 */ /* 0x000fe20000400000 */
[----:B------:R-:W-:Y:S01]  /*0450*/  FADD R9, R9, -R12 ;  /* 0x8000000c09097221 */ /* 0x000fe20000000000 */
[----:B------:R-:W-:Y:S01]  /*0460*/  FADD R8, R8, -R13 ;  /* 0x8000000d08087221 */ /* 0x000fe20000000000 */
[----:B------:R-:W-:Y:S01]  /*0470*/  FFMA R24, R7, R7, R24 ;  /* 0x0000000707187223 */ /* 0x000fe20000000018 */
[----:B------:R-:W-:Y:S01]  /*0480*/  FFMA R25, R6, R6, R25 ;  /* 0x0000000606197223 */ /* 0x000fe20000000019 */
[----:B------:R-:W-:Y:S01]  /*0490*/  FADD R11, R11, -R12 ;  /* 0x8000000c0b0b7221 */ /* 0x000fe20000000000 */
[----:B------:R-:W-:Y:S01]  /*04a0*/  FADD R10, R10, -R13 ;  /* 0x8000000d0a0a7221 */ /* 0x000fe20000000000 */
[----:B-1----:R-:W-:-:S04]  /*04b0*/  IMAD.WIDE R2, R0, 0x4, R2 ;  /* 0x0000000400027825 */ /* 0x002fc800078e0202 */
[----:B------:R-:W-:Y:S01]  /*04c0*/  FFMA R24, R9, R9, R24 ;  /* 0x0000000909187223 */ /* 0x000fe20000000018 */
[----:B------:R-:W-:Y:S01]  /*04d0*/  FFMA R25, R8, R8, R25 ;  /* 0x0000000808197223 */ /* 0x000fe20000000019 */
[----:B------:R1:W-:Y:S02]  /*04e0*/  @!P0 STG.E.64 desc[UR4][R2.64], R12 ;  /* 0x0000000c02008986 */ /* 0x0003e4000c101b04 */
[----:B------:R-:W-:Y:S01]  /*04f0*/  FFMA R24, R11, R11, R24 ;  /* 0x0000000b0b187223 */ /* 0x000fe20000000018 */
[----:B------:R-:W-:Y:S01]  /*0500*/  FFMA R25, R10, R10, R25 ;  /* 0x0000000a0a197223 */ /* 0x000fe20000000019 */
[----:B--2---:R-:W-:Y:S01]  /*0510*/  IMAD.WIDE R4, R0, 0x4, R4 ;  /* 0x0000000400047825 */ /* 0x004fe200078e0204 */
[----:B------:R-:W-:Y:S06]  /*0520*/  @P0 EXIT ;  /* 0x000000000000094d */ /* 0x000fec0003800000 */
[----:B------:R-:W-:Y:S01]  /*0530*/  FMUL R24, R24, 0.25 ;  /* 0x3e80000018187820 */ /* 0x000fe20000400000 */
[----:B------:R-:W-:-:S05]  /*0540*/  FMUL R25, R25, 0.25 ;  /* 0x3e80000019197820 */ /* 0x000fca0000400000 */
[----:B------:R-:W-:Y:S01]  /*0550*/  STG.E.64 desc[UR4][R4.64], R24 ;  /* 0x0000001804007986 */ /* 0x000fe2000c101b04 */
[----:B------:R-:W-:Y:S05]  /*0560*/  EXIT ;  /* 0x000000000000794d */ /* 0x000fea0003800000 */
.L_x_0:
[----:B------:R-:W-:-:S00]  /*0570*/  BRA `(.L_x_0) ;  /* 0xfffffffc00fc7947 */ /* 0x000fc0000383ffff */
[----:B------:R-:W-:-:S00]  /*0580*/  NOP ;  /* 0x0000000000007918 */ /* 0x000fc00000000000 */
[----:B------:R-:W-:-:S00]  /*0590*/  NOP ;  /* 0x0000000000007918 */ /* 0x000fc00000000000 */
[----:B------:R-:W-:-:S00]  /*05a0*/  NOP ;  /* 0x0000000000007918 */ /* 0x000fc00000000000 */
[----:B------:R-:W-:-:S00]  /*05b0*/  NOP ;  /* 0x0000000000007918 */ /* 0x000fc00000000000 */
[----:B------:R-:W-:-:S00]  /*05c0*/  NOP ;  /* 0x0000000000007918 */ /* 0x000fc00000000000 */
[----:B------:R-:W-:-:S00]  /*05d0*/  NOP ;  /* 0x0000000000007918 */ /* 0x000fc00000000000 */
[----:B------:R-:W-:-:S00]  /*05e0*/  NOP ;  /* 0x0000000000007918 */ /* 0x000fc00000000000 */
[----:B------:R-:W-:-:S00]  /*05f0*/  NOP ;  /* 0x0000000000007918 */ /* 0x000fc00000000000 */
.L_x_1:


//--------------------- .nv.constant0.triton_poi_fused_native_layer_norm_4 --------------------------
	.section	.nv.constant0.triton_poi_fused_native_layer_norm_4,"a",@progbits
	.sectionflags	@""
	.align	4
.nv.constant0.triton_poi_fused_native_layer_norm_4:
	.zero		572
